//
// Generated by NVIDIA NVVM Compiler
//
// Compiler Build ID: CL-36424714
// Cuda compilation tools, release 13.0, V13.0.88
// Based on NVVM 20.0.0
//

.version 9.0
.target sm_100
.address_size 64

	// .globl	default_function_kernel

.visible .entry default_function_kernel(
	.param .u64 .ptr .align 1 default_function_kernel_param_0,
	.param .u64 .ptr .align 1 default_function_kernel_param_1
)
.maxntid 36
{
	.reg .pred 	%p<19>;
	.reg .b32 	%r<30>;
	.reg .b32 	%f<80>;
	.reg .b64 	%rd<9>;

	ld.param.u64 	%rd1, [default_function_kernel_param_0];
	ld.param.u64 	%rd2, [default_function_kernel_param_1];
	cvta.to.global.u64 	%rd3, %rd2;
	mov.u32 	%r13, %ctaid.x;
	mov.u32 	%r14, %tid.x;
	mad.lo.s32 	%r1, %r13, 36, %r14;
	mul.wide.u32 	%rd4, %r1, 4;
	add.s64 	%rd5, %rd3, %rd4;
	ld.global.nc.f32 	%f1, [%rd5];
	cos.approx.f32 	%f25, %f1;
	abs.f32 	%f2, %f25;
	abs.f32 	%f78, %f1;
	setp.lt.f32 	%p1, %f78, %f2;
	@%p1 bra 	$L__BB0_12;
	mul.f32 	%f4, %f2, 0f4B000000;
	setp.gtu.f32 	%p2, %f78, %f4;
	@%p2 bra 	$L__BB0_8;
	div.approx.f32 	%f26, %f78, %f2;
	cvt.rzi.f32.f32 	%f76, %f26;
	neg.f32 	%f6, %f2;
	fma.rn.f32 	%f7, %f6, %f76, %f78;
	mov.b32 	%r2, %f7;
	mov.b32 	%r15, %f2;
	setp.lt.u32 	%p3, %r2, %r15;
	@%p3 bra 	$L__BB0_7;
	setp.lt.u32 	%p4, %r2, -2147483647;
	@%p4 bra 	$L__BB0_5;
	add.f32 	%f31, %f76, 0fBF800000;
	setp.lt.f32 	%p7, %f7, %f6;
	add.f32 	%f32, %f31, 0fBF800000;
	selp.f32 	%f76, %f32, %f31, %p7;
	bra.uni 	$L__BB0_7;
$L__BB0_5:
	add.f32 	%f76, %f76, 0f3F800000;
	add.f32 	%f27, %f2, %f2;
	setp.ltu.f32 	%p5, %f7, %f27;
	@%p5 bra 	$L__BB0_7;
	add.f32 	%f28, %f76, 0f3F800000;
	fma.rn.f32 	%f29, %f2, 0fC0400000, %f7;
	setp.ge.f32 	%p6, %f29, 0f00000000;
	add.f32 	%f30, %f28, 0f3F800000;
	selp.f32 	%f76, %f30, %f28, %p6;
$L__BB0_7:
	fma.rn.f32 	%f78, %f6, %f76, %f78;
	bra.uni 	$L__BB0_12;
$L__BB0_8:
	mov.b32 	%r3, %f78;
	mov.b32 	%r16, %f4;
	and.b32  	%r4, %r16, -8388608;
	and.b32  	%r17, %r3, 8388607;
	or.b32  	%r28, %r17, 1065353216;
	and.b32  	%r18, %r16, 8388607;
	or.b32  	%r6, %r18, 1065353216;
	mov.b32 	%f77, %r28;
	sub.s32 	%r19, %r3, %r4;
	add.s32 	%r20, %r19, 192937984;
	and.b32  	%r29, %r20, -8388608;
	setp.eq.s32 	%p8, %r29, 0;
	@%p8 bra 	$L__BB0_11;
	mov.b32 	%f33, %r6;
	rcp.approx.ftz.f32 	%f14, %f33;
	neg.f32 	%f15, %f33;
$L__BB0_10:
	min.u32 	%r21, %r29, 192937984;
	add.s32 	%r22, %r28, %r21;
	mov.b32 	%f34, %r22;
	mul.f32 	%f35, %f14, %f34;
	fma.rn.f32 	%f36, %f15, %f35, %f34;
	fma.rn.f32 	%f37, %f36, %f14, %f35;
	fma.rn.f32 	%f38, %f15, %f37, %f34;
	fma.rz.f32 	%f39, %f38, %f14, %f37;
	cvt.rzi.f32.f32 	%f40, %f39;
	fma.rn.f32 	%f77, %f15, %f40, %f34;
	sub.s32 	%r29, %r29, %r21;
	mov.b32 	%r28, %f77;
	setp.ne.s32 	%p9, %r29, 0;
	setp.ne.s32 	%p10, %r28, 0;
	and.pred  	%p11, %p9, %p10;
	@%p11 bra 	$L__BB0_10;
$L__BB0_11:
	mov.b32 	%f42, %r4;
	setp.leu.f32 	%p12, %f2, 0f00000000;
	setp.gt.u32 	%p13, %r3, 2139095039;
	selp.f32 	%f43, 0f7FFFFFFF, %f42, %p13;
	selp.f32 	%f44, 0f7FFFFFFF, %f43, %p12;
	mul.f32 	%f45, %f77, 0f34000000;
	mul.f32 	%f78, %f44, %f45;
$L__BB0_12:
	abs.f32 	%f46, %f78;
	setp.nan.f32 	%p14, %f46, %f46;
	copysign.f32 	%f47, %f1, %f78;
	selp.f32 	%f20, %f78, %f47, %p14;
	abs.f32 	%f48, %f20;
	mov.f32 	%f49, 0f3F800000;
	sub.f32 	%f50, %f49, %f48;
	rcp.approx.ftz.f32 	%f51, %f50;
	add.f32 	%f52, %f51, %f51;
	mul.f32 	%f53, %f48, %f52;
	setp.gt.f32 	%p15, %f48, 0f7E800000;
	selp.f32 	%f21, 0fC0000000, %f53, %p15;
	add.rz.f32 	%f54, %f21, %f49;
	mov.b32 	%r23, %f54;
	add.s32 	%r24, %r23, -1061158912;
	and.b32  	%r25, %r24, -8388608;
	mov.b32 	%r12, %f21;
	sub.s32 	%r26, %r12, %r25;
	mov.b32 	%f55, %r26;
	sub.s32 	%r27, 1082130432, %r25;
	mov.b32 	%f56, %r27;
	fma.rn.f32 	%f57, %f56, 0f3E800000, 0fBF800000;
	add.f32 	%f58, %f57, %f55;
	cvt.rn.f32.s32 	%f59, %r25;
	mul.f32 	%f60, %f59, 0f34000000;
	fma.rn.f32 	%f61, %f58, 0fBD39BF78, 0f3DD80012;
	fma.rn.f32 	%f62, %f61, %f58, 0fBE0778E0;
	fma.rn.f32 	%f63, %f62, %f58, 0f3E146475;
	fma.rn.f32 	%f64, %f63, %f58, 0fBE2A68DD;
	fma.rn.f32 	%f65, %f64, %f58, 0f3E4CAF9E;
	fma.rn.f32 	%f66, %f65, %f58, 0fBE800042;
	fma.rn.f32 	%f67, %f66, %f58, 0f3EAAAAE6;
	fma.rn.f32 	%f68, %f67, %f58, 0fBF000000;
	mul.f32 	%f69, %f58, %f68;
	fma.rn.f32 	%f70, %f69, %f58, %f58;
	fma.rn.f32 	%f79, %f60, 0f3F317218, %f70;
	setp.lt.u32 	%p16, %r12, 2139095040;
	@%p16 bra 	$L__BB0_14;
	setp.gt.s32 	%p17, %r12, -1082130432;
	fma.rn.f32 	%f71, %f21, 0f7F800000, 0f7F800000;
	selp.f32 	%f72, %f71, %f79, %p17;
	setp.eq.f32 	%p18, %f21, 0f00000000;
	selp.f32 	%f79, 0f80000000, %f72, %p18;
$L__BB0_14:
	cvta.to.global.u64 	%rd6, %rd1;
	mov.f32 	%f73, 0f3F000000;
	copysign.f32 	%f74, %f20, %f73;
	mul.f32 	%f75, %f74, %f79;
	add.s64 	%rd8, %rd6, %rd4;
	st.global.f32 	[%rd8], %f75;
	ret;

}


// ===== COMPILED SASS (sm_100) =====

	.target	sm_100

	.elftype	@"ET_EXEC"


//--------------------- .note.nv.tkinfo           --------------------------
	.section	.note.nv.tkinfo,"",@"SHT_NOTE"
	.sectionflags	@"SHF_NOTE_NV_TKINFO"
	.tkinfo
        /*0018*/ 	.word	0x00000002
        /*0030*/ 	.string	""
        /*0030*/ 	.string	"ptxas"
        /*0030*/ 	.string	"Cuda compilation tools, release 13.0, V13.0.88"
        /*0030*/ 	.string	"Build cuda_13.0.r13.0/compiler.36424714_0"
        /*0030*/ 	.string	"-arch sm_100 -m 64 "



//--------------------- .note.nv.cuinfo           --------------------------
	.section	.note.nv.cuinfo,"",@"SHT_NOTE"
	.sectionflags	@"SHF_NOTE_NV_CUINFO"
        /*0018*/ 	.short	0x0002
        /*001a*/ 	.short	0x0064
        /*001c*/ 	.short	0x0082
	.zero		2


//--------------------- .nv.info                  --------------------------
	.section	.nv.info,"",@"SHT_CUDA_INFO"
	.align	4


	//----- nvinfo : EIATTR_REGCOUNT
	.align		4
        /*0000*/ 	.byte	0x04, 0x2f
        /*0002*/ 	.short	(.L_1 - .L_0)
	.align		4
.L_0:
        /*0004*/ 	.word	index@(default_function_kernel)
        /*0008*/ 	.word	0x0000000d


	//----- nvinfo : EIATTR_FRAME_SIZE
	.align		4
.L_1:
        /*000c*/ 	.byte	0x04, 0x11
        /*000e*/ 	.short	(.L_3 - .L_2)
	.align		4
.L_2:
        /*0010*/ 	.word	index@(default_function_kernel)
        /*0014*/ 	.word	0x00000000


	//----- nvinfo : EIATTR_MIN_STACK_SIZE
	.align		4
.L_3:
        /*0018*/ 	.byte	0x04, 0x12
        /*001a*/ 	.short	(.L_5 - .L_4)
	.align		4
.L_4:
        /*001c*/ 	.word	index@(default_function_kernel)
        /*0020*/ 	.word	0x00000000
.L_5:


//--------------------- .nv.compat                --------------------------
	.section	.nv.compat,"",@"SHT_CUDA_COMPAT_INFO"
	.align	4
        /*0000*/ 	.byte	0x02, 0x09, 0x00, 0x00, 0x02, 0x02, 0x01, 0x00, 0x02, 0x05, 0x05, 0x00, 0x03, 0x07, 0x01, 0x01
        /*0010*/ 	.byte	0x02, 0x03, 0x00, 0x00, 0x02, 0x06, 0x01, 0x00, 0x04, 0x0b, 0x08, 0x00, 0x01, 0x00, 0x00, 0x00
        /*0020*/ 	.byte	0x00, 0x00, 0x00, 0x00


//--------------------- .nv.info.default_function_kernel --------------------------
	.section	.nv.info.default_function_kernel,"",@"SHT_CUDA_INFO"
	.sectionflags	@""
	.align	4


	//----- nvinfo : EIATTR_CUDA_API_VERSION
	.align		4
        /*0000*/ 	.byte	0x04, 0x37
        /*0002*/ 	.short	(.L_7 - .L_6)
.L_6:
        /*0004*/ 	.word	0x00000082


	//----- nvinfo : EIATTR_KPARAM_INFO
	.align		4
.L_7:
        /*0008*/ 	.byte	0x04, 0x17
        /*000a*/ 	.short	(.L_9 - .L_8)
.L_8:
        /*000c*/ 	.word	0x00000000
        /*0010*/ 	.short	0x0001
        /*0012*/ 	.short	0x0008
        /*0014*/ 	.byte	0x00, 0xf5, 0x21, 0x00


	//----- nvinfo : EIATTR_KPARAM_INFO
	.align		4
.L_9:
        /*0018*/ 	.byte	0x04, 0x17
        /*001a*/ 	.short	(.L_11 - .L_10)
.L_10:
        /*001c*/ 	.word	0x00000000
        /*0020*/ 	.short	0x0000
        /*0022*/ 	.short	0x0000
        /*0024*/ 	.byte	0x00, 0xf5, 0x21, 0x00


	//----- nvinfo : EIATTR_SPARSE_MMA_MASK
	.align		4
.L_11:
        /*0028*/ 	.byte	0x03, 0x50
        /*002a*/ 	.short	0x0000


	//----- nvinfo : EIATTR_MAXREG_COUNT
	.align		4
        /*002c*/ 	.byte	0x03, 0x1b
        /*002e*/ 	.short	0x00ff


	//----- nvinfo : EIATTR_MERCURY_ISA_VERSION
	.align		4
        /*0030*/ 	.byte	0x03, 0x5f
        /*0032*/ 	.short	0x0101


	//----- nvinfo : EIATTR_VRC_CTA_INIT_COUNT
	.align		4
        /*0034*/ 	.byte	0x02, 0x4a
	.zero		1
	.zero		1


	//----- nvinfo : EIATTR_EXIT_INSTR_OFFSETS
	.align		4
        /*0038*/ 	.byte	0x04, 0x1c
        /*003a*/ 	.short	(.L_13 - .L_12)


	//   ....[0]....
.L_12:
        /*003c*/ 	.word	0x00000790


	//----- nvinfo : EIATTR_MAX_THREADS
	.align		4
.L_13:
        /*0040*/ 	.byte	0x04, 0x05
        /*0042*/ 	.short	(.L_15 - .L_14)
.L_14:
        /*0044*/ 	.word	0x00000024
        /*0048*/ 	.word	0x00000001
        /*004c*/ 	.word	0x00000001


	//----- nvinfo : EIATTR_CRS_STACK_SIZE
	.align		4
.L_15:
        /*0050*/ 	.byte	0x04, 0x1e
        /*0052*/ 	.short	(.L_17 - .L_16)
.L_16:
        /*0054*/ 	.word	0x00000000


	//----- nvinfo : EIATTR_CBANK_PARAM_SIZE
	.align		4
.L_17:
        /*0058*/ 	.byte	0x03, 0x19
        /*005a*/ 	.short	0x0010


	//----- nvinfo : EIATTR_PARAM_CBANK
	.align		4
        /*005c*/ 	.byte	0x04, 0x0a
        /*005e*/ 	.short	(.L_19 - .L_18)
	.align		4
.L_18:
        /*0060*/ 	.word	index@(.nv.constant0.default_function_kernel)
        /*0064*/ 	.short	0x0380
        /*0066*/ 	.short	0x0010


	//----- nvinfo : EIATTR_SW_WAR
	.align		4
.L_19:
        /*0068*/ 	.byte	0x04, 0x36
        /*006a*/ 	.short	(.L_21 - .L_20)
.L_20:
        /*006c*/ 	.word	0x00000008
.L_21:


//--------------------- .nv.callgraph             --------------------------
	.section	.nv.callgraph,"",@"SHT_CUDA_CALLGRAPH"
	.align	4
	.sectionentsize	8
	.align		4
        /*0000*/ 	.word	0x00000000
	.align		4
        /*0004*/ 	.word	0xffffffff
	.align		4
        /*0008*/ 	.word	0x00000000
	.align		4
        /*000c*/ 	.word	0xfffffffe
	.align		4
        /*0010*/ 	.word	0x00000000
	.align		4
        /*0014*/ 	.word	0xfffffffd
	.align		4
        /*0018*/ 	.word	0x00000000
	.align		4
        /*001c*/ 	.word	0xfffffffc


//--------------------- .text.default_function_kernel --------------------------
	.section	.text.default_function_kernel,"ax",@progbits
	.align	128
        .global         default_function_kernel
        .type           default_function_kernel,@function
        .size           default_function_kernel,(.L_x_9 - default_function_kernel)
        .other          default_function_kernel,@"STO_CUDA_ENTRY STV_DEFAULT"
default_function_kernel:
.text.default_function_kernel:
[----:B------:R-:W-:Y:S01]  /*0000*/  LDC R1, c[0x0][0x37c] ;  /* 0x0000df00ff017b82 */ /* 0x000fe20000000800 */
[----:B------:R-:W0:Y:S07]  /*0010*/  S2R R0, SR_CTAID.X ;  /* 0x0000000000007919 */ /* 0x000e2e0000002500 */
[----:B------:R-:W1:Y:S01]  /*0020*/  LDC.64 R2, c[0x0][0x388] ;  /* 0x0000e200ff027b82 */ /* 0x000e620000000a00 */
[----:B------:R-:W2:Y:S01]  /*0030*/  LDCU.64 UR4, c[0x0][0x358] ;  /* 0x00006b00ff0477ac */ /* 0x000ea20008000a00 */
[----:B------:R-:W0:Y:S02]  /*0040*/  S2R R5, SR_TID.X ;  /* 0x0000000000057919 */ /* 0x000e240000002100 */
[----:B0-----:R-:W-:-:S04]  /*0050*/  IMAD R0, R0, 0x24, R5 ;  /* 0x0000002400007824 */ /* 0x001fc800078e0205 */
[----:B-1----:R-:W-:-:S06]  /*0060*/  IMAD.WIDE.U32 R2, R0, 0x4, R2 ;  /* 0x0000000400027825 */ /* 0x002fcc00078e0002 */
[----:B--2---:R-:W2:Y:S01]  /*0070*/  LDG.E.CONSTANT R2, desc[UR4][R2.64] ;  /* 0x0000000402027981 */ /* 0x004ea2000c1e9900 */
[----:B------:R-:W-:Y:S01]  /*0080*/  BSSY.RECONVERGENT B0, `(.L_x_0) ;  /* 0x0000045000007945 */ /* 0x000fe20003800200 */
[C---:B--2---:R-:W-:Y:S01]  /*0090*/  FMUL.RZ R5, R2.reuse, 0.15915493667125701904 ;  /* 0x3e22f98302057820 */ /* 0x044fe2000040c000 */
[----:B------:R-:W-:-:S05]  /*00a0*/  FADD R4, |R2|, -RZ ;  /* 0x800000ff02047221 */ /* 0x000fca0000000200 */
[----:B------:R-:W0:Y:S02]  /*00b0*/  MUFU.COS R5, R5 ;  /* 0x0000000500057308 */ /* 0x000e240000000000 */
[----:B0-----:R-:W-:-:S13]  /*00c0*/  FSETP.GEU.AND P0, PT, |R2|, |R5|, PT ;  /* 0x400000050200720b */ /* 0x001fda0003f0e200 */
[----:B------:R-:W-:Y:S05]  /*00d0*/  @!P0 BRA `(.L_x_1) ;  /* 0x0000000000fc8947 */ /* 0x000fea0003800000 */
[----:B------:R-:W-:-:S05]  /*00e0*/  FMUL R3, |R5|, 8388608 ;  /* 0x4b00000005037820 */ /* 0x000fca0000400200 */
[----:B------:R-:W-:-:S13]  /*00f0*/  FSETP.GTU.AND P0, PT, R4, R3, PT ;  /* 0x000000030400720b */ /* 0x000fda0003f0c000 */
[----:B------:R-:W-:Y:S05]  /*0100*/  @P0 BRA `(.L_x_2) ;  /* 0x0000000000780947 */ /* 0x000fea0003800000 */
[C---:B------:R-:W-:Y:S01]  /*0110*/  FMUL R6, |R5|.reuse, 16777216 ;  /* 0x4b80000005067820 */ /* 0x040fe20000400200 */
[C---:B------:R-:W-:Y:S01]  /*0120*/  FSETP.GEU.AND P0, PT, |R5|.reuse, 1.175494350822287508e-38, PT ;  /* 0x008000000500780b */ /* 0x040fe20003f0e200 */
[----:B------:R-:W-:Y:S01]  /*0130*/  FMUL R3, R4, 16777216 ;  /* 0x4b80000004037820 */ /* 0x000fe20000400000 */
[----:B------:R-:W-:Y:S01]  /*0140*/  FADD R7, |R5|, -RZ ;  /* 0x800000ff05077221 */ /* 0x000fe20000000200 */
[----:B------:R-:W-:Y:S01]  /*0150*/  BSSY.RECONVERGENT B1, `(.L_x_3) ;  /* 0x0000017000017945 */ /* 0x000fe20003800200 */
[----:B------:R-:W-:Y:S02]  /*0160*/  FSEL R6, R6, |R5|, !P0 ;  /* 0x4000000506067208 */ /* 0x000fe40004000000 */
[----:B------:R-:W-:-:S04]  /*0170*/  FSEL R3, R3, R4, !P0 ;  /* 0x0000000403037208 */ /* 0x000fc80004000000 */
[----:B------:R-:W0:Y:S02]  /*0180*/  MUFU.RCP R6, R6 ;  /* 0x0000000600067308 */ /* 0x000e240000001000 */
[----:B0-----:R-:W-:-:S06]  /*0190*/  FMUL R3, R6, R3 ;  /* 0x0000000306037220 */ /* 0x001fcc0000400000 */
[----:B------:R-:W0:Y:S02]  /*01a0*/  FRND.TRUNC R3, R3 ;  /* 0x0000000300037307 */ /* 0x000e24000020d000 */
[----:B0-----:R-:W-:-:S05]  /*01b0*/  FFMA R8, -|R5|, R3, R4 ;  /* 0x0000000305087223 */ /* 0x001fca0000000304 */
[----:B------:R-:W-:-:S13]  /*01c0*/  ISETP.GE.U32.AND P0, PT, R8, R7, PT ;  /* 0x000000070800720c */ /* 0x000fda0003f06070 */
[----:B------:R-:W-:Y:S05]  /*01d0*/  @!P0 BRA `(.L_x_4) ;  /* 0x0000000000388947 */ /* 0x000fea0003800000 */
[----:B------:R-:W-:-:S04]  /*01e0*/  ISETP.GE.U32.AND P0, PT, R8, -0x7fffffff, PT ;  /* 0x800000010800780c */ /* 0x000fc80003f06070 */
[----:B------:R-:W-:-:S09]  /*01f0*/  FSETP.GEU.OR P1, PT, R8, -|R5|, !P0 ;  /* 0xc00000050800720b */ /* 0x000fd2000472e400 */
[----:B------:R-:W-:-:S04]  /*0200*/  @P0 FADD R6, R3, -1 ;  /* 0xbf80000003060421 */ /* 0x000fc80000000000 */
[----:B------:R-:W-:-:S05]  /*0210*/  @!P1 FADD R6, R6, -1 ;  /* 0xbf80000006069421 */ /* 0x000fca0000000000 */
[----:B------:R-:W-:Y:S01]  /*0220*/  @P0 MOV R3, R6 ;  /* 0x0000000600030202 */ /* 0x000fe20000000f00 */
[----:B------:R-:W-:Y:S06]  /*0230*/  @P0 BRA `(.L_x_4) ;  /* 0x0000000000200947 */ /* 0x000fec0003800000 */
[----:B------:R-:W-:Y:S01]  /*0240*/  FADD R6, |R5|, |R5| ;  /* 0x4000000505067221 */ /* 0x000fe20000000200 */
[----:B------:R-:W-:-:S04]  /*0250*/  FADD R3, R3, 1 ;  /* 0x3f80000003037421 */ /* 0x000fc80000000000 */
[----:B------:R-:W-:-:S13]  /*0260*/  FSETP.GE.AND P0, PT, R8, R6, PT ;  /* 0x000000060800720b */ /* 0x000fda0003f06000 */
[----:B------:R-:W-:-:S05]  /*0270*/  @P0 FFMA R6, |R5|, -3, R8 ;  /* 0xc040000005060823 */ /* 0x000fca0000000208 */
[----:B------:R-:W-:Y:S01]  /*0280*/  FSETP.GE.AND P1, PT, R6, RZ, P0 ;  /* 0x000000ff0600720b */ /* 0x000fe20000726000 */
[----:B------:R-:W-:-:S12]  /*0290*/  @P0 FADD R6, R3, 1 ;  /* 0x3f80000003060421 */ /* 0x000fd80000000000 */
[----:B------:R-:W-:-:S05]  /*02a0*/  @P1 FADD R6, R6, 1 ;  /* 0x3f80000006061421 */ /* 0x000fca0000000000 */
[----:B------:R-:W-:-:S07]  /*02b0*/  @P0 MOV R3, R6 ;  /* 0x0000000600030202 */ /* 0x000fce0000000f00 */
.L_x_4:
[----:B------:R-:W-:Y:S05]  /*02c0*/  BSYNC.RECONVERGENT B1 ;  /* 0x0000000000017941 */ /* 0x000fea0003800200 */
.L_x_3:
[----:B------:R-:W-:Y:S01]  /*02d0*/  FFMA R4, -|R5|, R3, R4 ;  /* 0x0000000305047223 */ /* 0x000fe20000000304 */
[----:B------:R-:W-:Y:S06]  /*02e0*/  BRA `(.L_x_1) ;  /* 0x0000000000787947 */ /* 0x000fec0003800000 */
.L_x_2:
[----:B------:R-:W-:Y:S01]  /*02f0*/  LOP3.LUT R7, R3, 0xff800000, RZ, 0xc0, !PT ;  /* 0xff80000003077812 */ /* 0x000fe200078ec0ff */
[----:B------:R-:W-:Y:S01]  /*0300*/  BSSY.RECONVERGENT B1, `(.L_x_5) ;  /* 0x000001a000017945 */ /* 0x000fe20003800200 */
[C---:B------:R-:W-:Y:S02]  /*0310*/  ISETP.GT.U32.AND P0, PT, R4.reuse, 0x7f7fffff, PT ;  /* 0x7f7fffff0400780c */ /* 0x040fe40003f04070 */
[C---:B------:R-:W-:Y:S02]  /*0320*/  IADD3 R6, PT, PT, R4.reuse, 0xb800000, -R7 ;  /* 0x0b80000004067810 */ /* 0x040fe40007ffe807 */
[----:B------:R-:W-:Y:S02]  /*0330*/  LOP3.LUT R4, R4, 0x7fffff, RZ, 0xc0, !PT ;  /* 0x007fffff04047812 */ /* 0x000fe400078ec0ff */
[----:B------:R-:W-:Y:S02]  /*0340*/  LOP3.LUT P1, R6, R6, 0xff800000, RZ, 0xc0, !PT ;  /* 0xff80000006067812 */ /* 0x000fe4000782c0ff */
[----:B------:R-:W-:-:S02]  /*0350*/  FSETP.GT.AND P2, PT, |R5|, RZ, PT ;  /* 0x000000ff0500720b */ /* 0x000fc40003f44200 */
[----:B------:R-:W-:Y:S02]  /*0360*/  FSEL R7, R7, +QNAN , !P0 ;  /* 0x7fffffff07077808 */ /* 0x000fe40004000000 */
[----:B------:R-:W-:Y:S02]  /*0370*/  LOP3.LUT R4, R4, 0x3f800000, RZ, 0xfc, !PT ;  /* 0x3f80000004047812 */ /* 0x000fe400078efcff */
[----:B------:R-:W-:-:S05]  /*0380*/  FSEL R10, R7, +QNAN , P2 ;  /* 0x7fffffff070a7808 */ /* 0x000fca0001000000 */
[----:B------:R-:W-:Y:S05]  /*0390*/  @!P1 BRA `(.L_x_6) ;  /* 0x0000000000409947 */ /* 0x000fea0003800000 */
[----:B------:R-:W-:-:S04]  /*03a0*/  LOP3.LUT R3, R3, 0x7fffff, RZ, 0xc0, !PT ;  /* 0x007fffff03037812 */ /* 0x000fc800078ec0ff */
[----:B------:R-:W-:-:S04]  /*03b0*/  LOP3.LUT R3, R3, 0x3f800000, RZ, 0xfc, !PT ;  /* 0x3f80000003037812 */ /* 0x000fc800078efcff */
[----:B------:R0:W1:Y:S03]  /*03c0*/  MUFU.RCP R5, R3 ;  /* 0x0000000300057308 */ /* 0x0000660000001000 */
.L_x_7:
[----:B------:R-:W-:-:S04]  /*03d0*/  VIMNMX.U32 R7, PT, PT, R6, 0xb800000, PT ;  /* 0x0b80000006077848 */ /* 0x000fc80003fe0000 */
[C---:B------:R-:W-:Y:S02]  /*03e0*/  IADD3 R4, PT, PT, R7.reuse, R4, RZ ;  /* 0x0000000407047210 */ /* 0x040fe40007ffe0ff */
[----:B------:R-:W-:-:S03]  /*03f0*/  IADD3 R6, PT, PT, -R7, R6, RZ ;  /* 0x0000000607067210 */ /* 0x000fc60007ffe1ff */
[----:B-1----:R-:W-:Y:S01]  /*0400*/  FMUL R8, R5, R4 ;  /* 0x0000000405087220 */ /* 0x002fe20000400000 */
[----:B------:R-:W-:-:S03]  /*0410*/  ISETP.NE.AND P1, PT, R6, RZ, PT ;  /* 0x000000ff0600720c */ /* 0x000fc60003f25270 */
[----:B------:R-:W-:-:S04]  /*0420*/  FFMA R9, -R3, R8, R4 ;  /* 0x0000000803097223 */ /* 0x000fc80000000104 */
[----:B------:R-:W-:-:S04]  /*0430*/  FFMA R9, R5, R9, R8 ;  /* 0x0000000905097223 */ /* 0x000fc80000000008 */
[----:B------:R-:W-:-:S04]  /*0440*/  FFMA R8, -R3, R9, R4 ;  /* 0x0000000903087223 */ /* 0x000fc80000000104 */
[----:B------:R-:W-:-:S06]  /*0450*/  FFMA.RZ R8, R5, R8, R9 ;  /* 0x0000000805087223 */ /* 0x000fcc000000c009 */
[----:B------:R-:W1:Y:S02]  /*0460*/  FRND.TRUNC R8, R8 ;  /* 0x0000000800087307 */ /* 0x000e64000020d000 */
[----:B-1----:R-:W-:-:S05]  /*0470*/  FFMA R4, -R3, R8, R4 ;  /* 0x0000000803047223 */ /* 0x002fca0000000104 */
[----:B------:R-:W-:-:S13]  /*0480*/  ISETP.NE.AND P0, PT, R4, RZ, PT ;  /* 0x000000ff0400720c */ /* 0x000fda0003f05270 */
[----:B------:R-:W-:Y:S05]  /*0490*/  @P0 BRA P1, `(.L_x_7) ;  /* 0xfffffffc00cc0947 */ /* 0x000fea000083ffff */
.L_x_6:
[----:B------:R-:W-:Y:S05]  /*04a0*/  BSYNC.RECONVERGENT B1 ;  /* 0x0000000000017941 */ /* 0x000fea0003800200 */
.L_x_5:
[----:B0-----:R-:W-:-:S04]  /*04b0*/  FMUL R3, R4, 1.1920928955078125e-07 ;  /* 0x3400000004037820 */ /* 0x001fc80000400000 */
[----:B------:R-:W-:-:S07]  /*04c0*/  FMUL R4, R10, R3 ;  /* 0x000000030a047220 */ /* 0x000fce0000400000 */
.L_x_1:
[----:B------:R-:W-:Y:S05]  /*04d0*/  BSYNC.RECONVERGENT B0 ;  /* 0x0000000000007941 */ /* 0x000fea0003800200 */
.L_x_0:
[C---:B------:R-:W-:Y:S01]  /*04e0*/  FSETP.NAN.AND P0, PT, |R4|.reuse, |R4|, PT ;  /* 0x400000040400720b */ /* 0x040fe20003f08200 */
[----:B------:R-:W-:Y:S01]  /*04f0*/  HFMA2 R8, -RZ, RZ, 1.625, 0 ;  /* 0x3e800000ff087431 */ /* 0x000fe200000001ff */
[----:B------:R-:W-:Y:S01]  /*0500*/  LOP3.LUT R3, R4, 0x80000000, R2, 0xb8, !PT ;  /* 0x8000000004037812 */ /* 0x000fe200078eb802 */
[----:B------:R-:W-:-:S03]  /*0510*/  HFMA2 R9, -RZ, RZ, 1.75, 0 ;  /* 0x3f000000ff097431 */ /* 0x000fc600000001ff */
[----:B------:R-:W-:-:S04]  /*0520*/  FSEL R2, R4, R3, P0 ;  /* 0x0000000304027208 */ /* 0x000fc80000000000 */
[C---:B------:R-:W-:Y:S01]  /*0530*/  FSETP.GT.AND P0, PT, |R2|.reuse, 8.50705917302346158658e+37, PT ;  /* 0x7e8000000200780b */ /* 0x040fe20003f04200 */
[----:B------:R-:W-:-:S06]  /*0540*/  FADD R3, -|R2|, 1 ;  /* 0x3f80000002037421 */ /* 0x000fcc0000000300 */
[----:B------:R-:W0:Y:S02]  /*0550*/  MUFU.RCP R3, R3 ;  /* 0x0000000300037308 */ /* 0x000e240000001000 */
[----:B0-----:R-:W-:-:S04]  /*0560*/  FADD R5, R3, R3 ;  /* 0x0000000303057221 */ /* 0x001fc80000000000 */
[----:B------:R-:W-:Y:S01]  /*0570*/  FMUL R5, |R2|, R5 ;  /* 0x0000000502057220 */ /* 0x000fe20000400200 */
[----:B------:R-:W-:-:S04]  /*0580*/  LOP3.LUT R2, R9, 0x80000000, R2, 0xb8, !PT ;  /* 0x8000000009027812 */ /* 0x000fc800078eb802 */
[----:B------:R-:W-:-:S04]  /*0590*/  FSEL R10, R5, -2, !P0 ;  /* 0xc0000000050a7808 */ /* 0x000fc80004000000 */
[C---:B------:R-:W-:Y:S01]  /*05a0*/  ISETP.GE.U32.AND P0, PT, R10.reuse, 0x7f800000, PT ;  /* 0x7f8000000a00780c */ /* 0x040fe20003f06070 */
[----:B------:R-:W-:-:S03]  /*05b0*/  FADD.RZ R4, R10, 1 ;  /* 0x3f8000000a047421 */ /* 0x000fc6000000c000 */
[----:B------:R-:W-:Y:S02]  /*05c0*/  ISETP.GT.AND P1, PT, R10, -0x40800000, P0 ;  /* 0xbf8000000a00780c */ /* 0x000fe40000724270 */
[----:B------:R-:W-:-:S04]  /*05d0*/  IADD3 R4, PT, PT, R4, -0x3f400000, RZ ;  /* 0xc0c0000004047810 */ /* 0x000fc80007ffe0ff */
[----:B------:R-:W-:-:S03]  /*05e0*/  LOP3.LUT R6, R4, 0xff800000, RZ, 0xc0, !PT ;  /* 0xff80000004067812 */ /* 0x000fc600078ec0ff */
[----:B------:R-:W-:Y:S02]  /*05f0*/  @P0 MOV R7, 0x7f800000 ;  /* 0x7f80000000070802 */ /* 0x000fe40000000f00 */
[----:B------:R-:W-:Y:S02]  /*0600*/  IADD3 R5, PT, PT, -R6, 0x40800000, RZ ;  /* 0x4080000006057810 */ /* 0x000fe40007ffe1ff */
[-C--:B------:R-:W-:Y:S02]  /*0610*/  IADD3 R4, PT, PT, R10, -R6.reuse, RZ ;  /* 0x800000060a047210 */ /* 0x080fe40007ffe0ff */
[----:B------:R-:W-:Y:S01]  /*0620*/  I2FP.F32.S32 R6, R6 ;  /* 0x0000000600067245 */ /* 0x000fe20000201400 */
[----:B------:R-:W-:Y:S01]  /*0630*/  FFMA R5, R5, R8, -1 ;  /* 0xbf80000005057423 */ /* 0x000fe20000000008 */
[----:B------:R-:W-:-:S03]  /*0640*/  MOV R8, 0x3d39bf78 ;  /* 0x3d39bf7800087802 */ /* 0x000fc60000000f00 */
[----:B------:R-:W-:Y:S01]  /*0650*/  FADD R3, R4, R5 ;  /* 0x0000000504037221 */ /* 0x000fe20000000000 */
[----:B------:R-:W-:-:S03]  /*0660*/  FMUL R6, R6, 1.1920928955078125e-07 ;  /* 0x3400000006067820 */ /* 0x000fc60000400000 */
[----:B------:R-:W-:-:S04]  /*0670*/  FFMA R4, R3, -R8, 0.10546888411045074463 ;  /* 0x3dd8001203047423 */ /* 0x000fc80000000808 */
[----:B------:R-:W-:-:S04]  /*0680*/  FFMA R4, R3, R4, -0.13229703903198242188 ;  /* 0xbe0778e003047423 */ /* 0x000fc80000000004 */
[----:B------:R-:W-:-:S04]  /*0690*/  FFMA R4, R3, R4, 0.14491446316242218018 ;  /* 0x3e14647503047423 */ /* 0x000fc80000000004 */
[----:B------:R-:W-:-:S04]  /*06a0*/  FFMA R4, R3, R4, -0.16641564667224884033 ;  /* 0xbe2a68dd03047423 */ /* 0x000fc80000000004 */
[----:B------:R-:W-:-:S04]  /*06b0*/  FFMA R4, R3, R4, 0.19988867640495300293 ;  /* 0x3e4caf9e03047423 */ /* 0x000fc80000000004 */
[----:B------:R-:W-:-:S04]  /*06c0*/  FFMA R4, R3, R4, -0.25000196695327758789 ;  /* 0xbe80004203047423 */ /* 0x000fc80000000004 */
[----:B------:R-:W-:-:S04]  /*06d0*/  FFMA R4, R3, R4, 0.33333510160446166992 ;  /* 0x3eaaaae603047423 */ /* 0x000fc80000000004 */
[C---:B------:R-:W-:Y:S02]  /*06e0*/  FFMA R8, R3.reuse, R4, -0.5 ;  /* 0xbf00000003087423 */ /* 0x040fe40000000004 */
[----:B------:R-:W0:Y:S02]  /*06f0*/  LDC.64 R4, c[0x0][0x380] ;  /* 0x0000e000ff047b82 */ /* 0x000e240000000a00 */
[----:B------:R-:W-:-:S04]  /*0700*/  FMUL R8, R3, R8 ;  /* 0x0000000803087220 */ /* 0x000fc80000400000 */
[----:B------:R-:W-:-:S04]  /*0710*/  FFMA R3, R3, R8, R3 ;  /* 0x0000000803037223 */ /* 0x000fc80000000003 */
[----:B------:R-:W-:Y:S01]  /*0720*/  FFMA R3, R6, 0.69314718246459960938, R3 ;  /* 0x3f31721806037823 */ /* 0x000fe20000000003 */
[C---:B------:R-:W-:Y:S01]  /*0730*/  @P1 FFMA R3, R10.reuse, R7, +INF ;  /* 0x7f8000000a031423 */ /* 0x040fe20000000007 */
[----:B------:R-:W-:-:S04]  /*0740*/  @P0 FSETP.NEU.AND P1, PT, R10, RZ, PT ;  /* 0x000000ff0a00020b */ /* 0x000fc80003f2d000 */
[----:B------:R-:W-:-:S05]  /*0750*/  @P0 FSEL R3, R3, -RZ, P1 ;  /* 0x800000ff03030208 */ /* 0x000fca0000800000 */
[----:B------:R-:W-:Y:S01]  /*0760*/  FMUL R3, R2, R3 ;  /* 0x0000000302037220 */ /* 0x000fe20000400000 */
[----:B0-----:R-:W-:-:S05]  /*0770*/  IMAD.WIDE.U32 R4, R0, 0x4, R4 ;  /* 0x0000000400047825 */ /* 0x001fca00078e0004 */
[----:B------:R-:W-:Y:S01]  /*0780*/  STG.E desc[UR4][R4.64], R3 ;  /* 0x0000000304007986 */ /* 0x000fe2000c101904 */
[----:B------:R-:W-:Y:S05]  /*0790*/  EXIT ;  /* 0x000000000000794d */ /* 0x000fea0003800000 */
.L_x_8:
[----:B------:R-:W-:-:S00]  /*07a0*/  BRA `(.L_x_8) ;  /* 0xfffffffc00fc7947 */ /* 0x000fc0000383ffff */
[----:B------:R-:W-:-:S00]  /*07b0*/  NOP ;  /* 0x0000000000007918 */ /* 0x000fc00000000000 */
        /* <DEDUP_REMOVED lines=12> */
.L_x_9:


//--------------------- .nv.shared.reserved.0     --------------------------
	.section	.nv.shared.reserved.0,"aw",@nobits
	.weak		__nv_reservedSMEM_offset_0_alias
	.size		__nv_reservedSMEM_offset_0_alias, 0, 64
	.other		__nv_reservedSMEM_offset_0_alias,@"STO_CUDA_RESERVED_SHARED STV_DEFAULT"
__nv_reservedSMEM_offset_0_alias:
	.zero		0
	.zero		64


//--------------------- .nv.constant0.default_function_kernel --------------------------
	.section	.nv.constant0.default_function_kernel,"a",@progbits
	.sectionflags	@""
	.align	4
.nv.constant0.default_function_kernel:
	.zero		912


//--------------------- SYMBOLS --------------------------

	.type		.nv.reservedSmem.offset0,@object
	.size		.nv.reservedSmem.offset0,0x4
